	.headerflags	@"EF_CUDA_TEXMODE_UNIFIED EF_CUDA_64BIT_ADDRESS EF_CUDA_ACCELERATORS EF_CUDA_SM90 EF_CUDA_VIRTUAL_SM(EF_CUDA_SM90)"
	.elftype	@"ET_EXEC"


//--------------------- .nv.info                  --------------------------
	.section	.nv.info,"",@"SHT_CUDA_INFO"
	.align	4


	//----- nvinfo : EIATTR_REGCOUNT
	.align		4
        /*0000*/ 	.byte	0x04, 0x2f
        /*0002*/ 	.short	(.L_1 - .L_0)
	.align		4
.L_0:
        /*0004*/ 	.word	index@(triton_poi_fused_convolution_54)
        /*0008*/ 	.word	0x0000000c


	//----- nvinfo : EIATTR_MIN_STACK_SIZE
	.align		4
.L_1:
        /*000c*/ 	.byte	0x04, 0x12
        /*000e*/ 	.short	(.L_3 - .L_2)
	.align		4
.L_2:
        /*0010*/ 	.word	index@(triton_poi_fused_convolution_54)
        /*0014*/ 	.word	0x00000000


	//----- nvinfo : EIATTR_FRAME_SIZE
	.align		4
.L_3:
        /*0018*/ 	.byte	0x04, 0x11
        /*001a*/ 	.short	(.L_5 - .L_4)
	.align		4
.L_4:
        /*001c*/ 	.word	index@(triton_poi_fused_convolution_54)
        /*0020*/ 	.word	0x00000000


	//----- nvinfo : EIATTR_MIN_STACK_SIZE
	.align		4
.L_5:
        /*0024*/ 	.byte	0x04, 0x12
        /*0026*/ 	.short	(.L_7 - .L_6)
	.align		4
.L_6:
        /*0028*/ 	.word	index@(triton_poi_fused_convolution_54)
        /*002c*/ 	.word	0x00000000
.L_7:


//--------------------- .nv.info.triton_poi_fused_convolution_54 --------------------------
	.section	.nv.info.triton_poi_fused_convolution_54,"",@"SHT_CUDA_INFO"
	.sectionflags	@""
	.align	4


	//----- nvinfo : EIATTR_CUDA_API_VERSION
	.align		4
        /*0000*/ 	.byte	0x04, 0x37
        /*0002*/ 	.short	(.L_9 - .L_8)
.L_8:
        /*0004*/ 	.word	0x0000007c


	//----- nvinfo : EIATTR_KPARAM_INFO
	.align		4
.L_9:
        /*0008*/ 	.byte	0x04, 0x17
        /*000a*/ 	.short	(.L_11 - .L_10)
.L_10:
        /*000c*/ 	.word	0x00000000
        /*0010*/ 	.short	0x0002
        /*0012*/ 	.short	0x0010
        /*0014*/ 	.byte	0x00, 0xf0, 0x11, 0x00


	//----- nvinfo : EIATTR_KPARAM_INFO
	.align		4
.L_11:
        /*0018*/ 	.byte	0x04, 0x17
        /*001a*/ 	.short	(.L_13 - .L_12)
.L_12:
        /*001c*/ 	.word	0x00000000
        /*0020*/ 	.short	0x0001
        /*0022*/ 	.short	0x0008
        /*0024*/ 	.byte	0x00, 0xf4, 0x21, 0x00


	//----- nvinfo : EIATTR_KPARAM_INFO
	.align		4
.L_13:
        /*0028*/ 	.byte	0x04, 0x17
        /*002a*/ 	.short	(.L_15 - .L_14)
.L_14:
        /*002c*/ 	.word	0x00000000
        /*0030*/ 	.short	0x0000
        /*0032*/ 	.short	0x0000
        /*0034*/ 	.byte	0x00, 0xf4, 0x21, 0x00


	//----- nvinfo : EIATTR_SPARSE_MMA_MASK
	.align		4
.L_15:
        /*0038*/ 	.byte	0x03, 0x50
        /*003a*/ 	.short	0x0000


	//----- nvinfo : EIATTR_MAXREG_COUNT
	.align		4
        /*003c*/ 	.byte	0x03, 0x1b
        /*003e*/ 	.short	0x00ff


	//----- nvinfo : EIATTR_EXIT_INSTR_OFFSETS
	.align		4
        /*0040*/ 	.byte	0x04, 0x1c
        /*0042*/ 	.short	(.L_17 - .L_16)


	//   ....[0]....
.L_16:
        /*0044*/ 	.word	0x00000140


	//   ....[1]....
        /*0048*/ 	.word	0x00000160


	//----- nvinfo : EIATTR_REQNTID
	.align		4
.L_17:
        /*004c*/ 	.byte	0x04, 0x10
        /*004e*/ 	.short	(.L_19 - .L_18)
.L_18:
        /*0050*/ 	.word	0x00000080
        /*0054*/ 	.word	0x00000001
        /*0058*/ 	.word	0x00000001


	//----- nvinfo : EIATTR_CBANK_PARAM_SIZE
	.align		4
.L_19:
        /*005c*/ 	.byte	0x03, 0x19
        /*005e*/ 	.short	0x0014


	//----- nvinfo : EIATTR_PARAM_CBANK
	.align		4
        /*0060*/ 	.byte	0x04, 0x0a
        /*0062*/ 	.short	(.L_21 - .L_20)
	.align		4
.L_20:
        /*0064*/ 	.word	index@(.nv.constant0.triton_poi_fused_convolution_54)
        /*0068*/ 	.short	0x0210
        /*006a*/ 	.short	0x0014


	//----- nvinfo : EIATTR_SW_WAR
	.align		4
.L_21:
        /*006c*/ 	.byte	0x04, 0x36
        /*006e*/ 	.short	(.L_23 - .L_22)
.L_22:
        /*0070*/ 	.word	0x00000008
.L_23:


//--------------------- .nv.callgraph             --------------------------
	.section	.nv.callgraph,"",@"SHT_CUDA_CALLGRAPH"
	.align	4
	.sectionentsize	8
	.align		4
        /*0000*/ 	.word	0x00000000
	.align		4
        /*0004*/ 	.word	0xffffffff
	.align		4
        /*0008*/ 	.word	0x00000000
	.align		4
        /*000c*/ 	.word	0xfffffffe
	.align		4
        /*0010*/ 	.word	0x00000000
	.align		4
        /*0014*/ 	.word	0xfffffffd
	.align		4
        /*0018*/ 	.word	0x00000000
	.align		4
        /*001c*/ 	.word	0xfffffffc


//--------------------- .text.triton_poi_fused_convolution_54 --------------------------
	.section	.text.triton_poi_fused_convolution_54,"ax",@progbits
	.align	128
        .global         triton_poi_fused_convolution_54
        .type           triton_poi_fused_convolution_54,@function
        .size           triton_poi_fused_convolution_54,(.L_x_1 - triton_poi_fused_convolution_54)
        .other          triton_poi_fused_convolution_54,@"STO_CUDA_ENTRY STV_DEFAULT"
triton_poi_fused_convolution_54:
.text.triton_poi_fused_convolution_54:
[----:B------:R-:W0:Y:S02]  /*0000*/  LDC R1, c[0x0][0x28] ;  /* 0x00000a00ff017b82 */ /* 0x000e240000000800 */
[----:B------:R-:W1:Y:S01]  /*0010*/  S2R R0, SR_TID.X ;  /* 0x0000000000007919 */ /* 0x000e620000002100 */
[----:B------:R-:W2:Y:S01]  /*0020*/  LDC.64 R2, c[0x0][0x210] ;  /* 0x00008400ff027b82 */ /* 0x000ea20000000a00 */
[----:B------:R-:W-:Y:S01]  /*0030*/  ULDC.64 UR4, c[0x0][0x208] ;  /* 0x0000820000047ab9 */ /* 0x000fe20000000a00 */
[----:B------:R-:W3:Y:S06]  /*0040*/  S2R R7, SR_CTAID.X ;  /* 0x0000000000077919 */ /* 0x000eec0000002500 */
[----:B------:R-:W4:Y:S01]  /*0050*/  LDC.64 R4, c[0x0][0x218] ;  /* 0x00008600ff047b82 */ /* 0x000f220000000a00 */
[----:B-1----:R-:W-:-:S04]  /*0060*/  LOP3.LUT R0, R0, 0x7f, RZ, 0xc0, !PT ;  /* 0x0000007f00007812 */ /* 0x002fc800078ec0ff */
[----:B---3--:R-:W-:-:S04]  /*0070*/  LEA R7, R7, R0, 0x7 ;  /* 0x0000000007077211 */ /* 0x008fc800078e38ff */
[C---:B------:R-:W-:Y:S01]  /*0080*/  ISETP.GE.AND P0, PT, R7.reuse, 0xc00, PT ;  /* 0x00000c000700780c */ /* 0x040fe20003f06270 */
[----:B------:R-:W-:-:S04]  /*0090*/  IMAD.HI R0, R7, 0x2aaaaaab, RZ ;  /* 0x2aaaaaab07007827 */ /* 0x000fc800078e02ff */
[----:B--2---:R-:W-:Y:S01]  /*00a0*/  IMAD.WIDE R2, R7, 0x4, R2 ;  /* 0x0000000407027825 */ /* 0x004fe200078e0202 */
[----:B------:R-:W-:-:S04]  /*00b0*/  SHF.R.U32.HI R9, RZ, 0x1f, R0 ;  /* 0x0000001fff097819 */ /* 0x000fc80000011600 */
[----:B------:R-:W-:-:S05]  /*00c0*/  LEA.HI R0, R0, R9, RZ, 0x1b ;  /* 0x0000000900007211 */ /* 0x000fca00078fd8ff */
[----:B------:R-:W-:Y:S01]  /*00d0*/  IMAD R9, R0, -0xc0, R7 ;  /* 0xffffff4000097824 */ /* 0x000fe200078e0207 */
[----:B------:R-:W-:Y:S01]  /*00e0*/  HFMA2.MMA R0, -RZ, RZ, 0, 0 ;  /* 0x00000000ff007435 */ /* 0x000fe200000001ff */
[----:B------:R-:W-:Y:S02]  /*00f0*/  MOV R7, RZ ;  /* 0x000000ff00077202 */ /* 0x000fe40000000f00 */
[----:B----4-:R-:W-:-:S05]  /*0100*/  IMAD.WIDE R4, R9, 0x4, R4 ;  /* 0x0000000409047825 */ /* 0x010fca00078e0204 */
[----:B------:R-:W2:Y:S04]  /*0110*/  @!P0 LDG.E.EL R7, desc[UR4][R4.64] ;  /* 0x0000000404078981 */ /* 0x000ea8000c2e1900 */
[----:B------:R-:W2:Y:S02]  /*0120*/  @!P0 LDG.E R0, desc[UR4][R2.64] ;  /* 0x0000000402008981 */ /* 0x000ea4000c1e1900 */
[----:B--2---:R-:W-:Y:S01]  /*0130*/  FADD R7, R7, R0 ;  /* 0x0000000007077221 */ /* 0x004fe20000000000 */
[----:B------:R-:W-:Y:S06]  /*0140*/  @P0 EXIT ;  /* 0x000000000000094d */ /* 0x000fec0003800000 */
[----:B------:R-:W-:Y:S01]  /*0150*/  STG.E desc[UR4][R2.64], R7 ;  /* 0x0000000702007986 */ /* 0x000fe2000c101904 */
[----:B------:R-:W-:Y:S05]  /*0160*/  EXIT ;  /* 0x000000000000794d */ /* 0x000fea0003800000 */
.L_x_0:
[----:B------:R-:W-:-:S00]  /*0170*/  BRA `(.L_x_0) ;  /* 0xfffffffc00fc7947 */ /* 0x000fc0000383ffff */
[----:B------:R-:W-:-:S00]  /*0180*/  NOP ;  /* 0x0000000000007918 */ /* 0x000fc00000000000 */
[----:B------:R-:W-:-:S00]  /*0190*/  NOP ;  /* 0x0000000000007918 */ /* 0x000fc00000000000 */
[----:B------:R-:W-:-:S00]  /*01a0*/  NOP ;  /* 0x0000000000007918 */ /* 0x000fc00000000000 */
[----:B------:R-:W-:-:S00]  /*01b0*/  NOP ;  /* 0x0000000000007918 */ /* 0x000fc00000000000 */
[----:B------:R-:W-:-:S00]  /*01c0*/  NOP ;  /* 0x0000000000007918 */ /* 0x000fc00000000000 */
[----:B------:R-:W-:-:S00]  /*01d0*/  NOP ;  /* 0x0000000000007918 */ /* 0x000fc00000000000 */
[----:B------:R-:W-:-:S00]  /*01e0*/  NOP ;  /* 0x0000000000007918 */ /* 0x000fc00000000000 */
[----:B------:R-:W-:-:S00]  /*01f0*/  NOP ;  /* 0x0000000000007918 */ /* 0x000fc00000000000 */
.L_x_1:


//--------------------- .nv.constant0.triton_poi_fused_convolution_54 --------------------------
	.section	.nv.constant0.triton_poi_fused_convolution_54,"a",@progbits
	.sectionflags	@""
	.align	4
.nv.constant0.triton_poi_fused_convolution_54:
	.zero		548
